//
// Generated by NVIDIA NVVM Compiler
//
// Compiler Build ID: CL-36424714
// Cuda compilation tools, release 13.0, V13.0.88
// Based on NVVM 20.0.0
//

.version 9.0
.target sm_100
.address_size 64

	// .globl	_Z6squarePfi

.visible .entry _Z6squarePfi(
	.param .u64 .ptr .align 1 _Z6squarePfi_param_0,
	.param .u32 _Z6squarePfi_param_1
)
{
	.reg .pred 	%p<2>;
	.reg .b32 	%r<7>;
	.reg .b32 	%f<2>;
	.reg .b64 	%rd<5>;

	ld.param.u64 	%rd1, [_Z6squarePfi_param_0];
	ld.param.u32 	%r2, [_Z6squarePfi_param_1];
	mov.u32 	%r3, %tid.x;
	mov.u32 	%r4, %ntid.x;
	mov.u32 	%r5, %ctaid.x;
	mad.lo.s32 	%r1, %r4, %r5, %r3;
	setp.ge.s32 	%p1, %r1, %r2;
	@%p1 bra 	$L__BB0_2;
	cvta.to.global.u64 	%rd2, %rd1;
	mul.lo.s32 	%r6, %r1, %r1;
	cvt.rn.f32.u32 	%f1, %r6;
	mul.wide.s32 	%rd3, %r1, 4;
	add.s64 	%rd4, %rd2, %rd3;
	st.global.f32 	[%rd4], %f1;
$L__BB0_2:
	ret;

}


// ===== COMPILED SASS (sm_100) =====

	.target	sm_100

	.elftype	@"ET_EXEC"


//--------------------- .note.nv.tkinfo           --------------------------
	.section	.note.nv.tkinfo,"",@"SHT_NOTE"
	.sectionflags	@"SHF_NOTE_NV_TKINFO"
	.tkinfo
        /*0018*/ 	.word	0x00000002
        /*0030*/ 	.string	""
        /*0030*/ 	.string	"ptxas"
        /*0030*/ 	.string	"Cuda compilation tools, release 13.0, V13.0.88"
        /*0030*/ 	.string	"Build cuda_13.0.r13.0/compiler.36424714_0"
        /*0030*/ 	.string	"-arch sm_100 -m 64 "



//--------------------- .note.nv.cuinfo           --------------------------
	.section	.note.nv.cuinfo,"",@"SHT_NOTE"
	.sectionflags	@"SHF_NOTE_NV_CUINFO"
        /*0018*/ 	.short	0x0002
        /*001a*/ 	.short	0x0064
        /*001c*/ 	.short	0x0082
	.zero		2


//--------------------- .nv.info                  --------------------------
	.section	.nv.info,"",@"SHT_CUDA_INFO"
	.align	4


	//----- nvinfo : EIATTR_REGCOUNT
	.align		4
        /*0000*/ 	.byte	0x04, 0x2f
        /*0002*/ 	.short	(.L_1 - .L_0)
	.align		4
.L_0:
        /*0004*/ 	.word	index@(_Z6squarePfi)
        /*0008*/ 	.word	0x00000008


	//----- nvinfo : EIATTR_FRAME_SIZE
	.align		4
.L_1:
        /*000c*/ 	.byte	0x04, 0x11
        /*000e*/ 	.short	(.L_3 - .L_2)
	.align		4
.L_2:
        /*0010*/ 	.word	index@(_Z6squarePfi)
        /*0014*/ 	.word	0x00000000


	//----- nvinfo : EIATTR_MIN_STACK_SIZE
	.align		4
.L_3:
        /*0018*/ 	.byte	0x04, 0x12
        /*001a*/ 	.short	(.L_5 - .L_4)
	.align		4
.L_4:
        /*001c*/ 	.word	index@(_Z6squarePfi)
        /*0020*/ 	.word	0x00000000
.L_5:


//--------------------- .nv.compat                --------------------------
	.section	.nv.compat,"",@"SHT_CUDA_COMPAT_INFO"
	.align	4
        /*0000*/ 	.byte	0x02, 0x09, 0x00, 0x00, 0x02, 0x02, 0x01, 0x00, 0x02, 0x05, 0x05, 0x00, 0x03, 0x07, 0x01, 0x01
        /*0010*/ 	.byte	0x02, 0x03, 0x00, 0x00, 0x02, 0x06, 0x01, 0x00, 0x04, 0x0b, 0x08, 0x00, 0x09, 0x00, 0x00, 0x00
        /*0020*/ 	.byte	0x00, 0x00, 0x00, 0x00


//--------------------- .nv.info._Z6squarePfi     --------------------------
	.section	.nv.info._Z6squarePfi,"",@"SHT_CUDA_INFO"
	.sectionflags	@""
	.align	4


	//----- nvinfo : EIATTR_CUDA_API_VERSION
	.align		4
        /*0000*/ 	.byte	0x04, 0x37
        /*0002*/ 	.short	(.L_7 - .L_6)
.L_6:
        /*0004*/ 	.word	0x00000082


	//----- nvinfo : EIATTR_KPARAM_INFO
	.align		4
.L_7:
        /*0008*/ 	.byte	0x04, 0x17
        /*000a*/ 	.short	(.L_9 - .L_8)
.L_8:
        /*000c*/ 	.word	0x00000000
        /*0010*/ 	.short	0x0001
        /*0012*/ 	.short	0x0008
        /*0014*/ 	.byte	0x00, 0xf0, 0x11, 0x00


	//----- nvinfo : EIATTR_KPARAM_INFO
	.align		4
.L_9:
        /*0018*/ 	.byte	0x04, 0x17
        /*001a*/ 	.short	(.L_11 - .L_10)
.L_10:
        /*001c*/ 	.word	0x00000000
        /*0020*/ 	.short	0x0000
        /*0022*/ 	.short	0x0000
        /*0024*/ 	.byte	0x00, 0xf5, 0x21, 0x00


	//----- nvinfo : EIATTR_SPARSE_MMA_MASK
	.align		4
.L_11:
        /*0028*/ 	.byte	0x03, 0x50
        /*002a*/ 	.short	0x0000


	//----- nvinfo : EIATTR_MAXREG_COUNT
	.align		4
        /*002c*/ 	.byte	0x03, 0x1b
        /*002e*/ 	.short	0x00ff


	//----- nvinfo : EIATTR_MERCURY_ISA_VERSION
	.align		4
        /*0030*/ 	.byte	0x03, 0x5f
        /*0032*/ 	.short	0x0101


	//----- nvinfo : EIATTR_VRC_CTA_INIT_COUNT
	.align		4
        /*0034*/ 	.byte	0x02, 0x4a
	.zero		1
	.zero		1


	//----- nvinfo : EIATTR_EXIT_INSTR_OFFSETS
	.align		4
        /*0038*/ 	.byte	0x04, 0x1c
        /*003a*/ 	.short	(.L_13 - .L_12)


	//   ....[0]....
.L_12:
        /*003c*/ 	.word	0x00000070


	//   ....[1]....
        /*0040*/ 	.word	0x000000e0


	//----- nvinfo : EIATTR_CBANK_PARAM_SIZE
	.align		4
.L_13:
        /*0044*/ 	.byte	0x03, 0x19
        /*0046*/ 	.short	0x000c


	//----- nvinfo : EIATTR_PARAM_CBANK
	.align		4
        /*0048*/ 	.byte	0x04, 0x0a
        /*004a*/ 	.short	(.L_15 - .L_14)
	.align		4
.L_14:
        /*004c*/ 	.word	index@(.nv.constant0._Z6squarePfi)
        /*0050*/ 	.short	0x0380
        /*0052*/ 	.short	0x000c


	//----- nvinfo : EIATTR_SW_WAR
	.align		4
.L_15:
        /*0054*/ 	.byte	0x04, 0x36
        /*0056*/ 	.short	(.L_17 - .L_16)
.L_16:
        /*0058*/ 	.word	0x00000008
.L_17:


//--------------------- .nv.callgraph             --------------------------
	.section	.nv.callgraph,"",@"SHT_CUDA_CALLGRAPH"
	.align	4
	.sectionentsize	8
	.align		4
        /*0000*/ 	.word	0x00000000
	.align		4
        /*0004*/ 	.word	0xffffffff
	.align		4
        /*0008*/ 	.word	0x00000000
	.align		4
        /*000c*/ 	.word	0xfffffffe
	.align		4
        /*0010*/ 	.word	0x00000000
	.align		4
        /*0014*/ 	.word	0xfffffffd
	.align		4
        /*0018*/ 	.word	0x00000000
	.align		4
        /*001c*/ 	.word	0xfffffffc


//--------------------- .text._Z6squarePfi        --------------------------
	.section	.text._Z6squarePfi,"ax",@progbits
	.align	128
        .global         _Z6squarePfi
        .type           _Z6squarePfi,@function
        .size           _Z6squarePfi,(.L_x_1 - _Z6squarePfi)
        .other          _Z6squarePfi,@"STO_CUDA_ENTRY STV_DEFAULT"
_Z6squarePfi:
.text._Z6squarePfi:
[----:B------:R-:W-:Y:S01]  /*0000*/  LDC R1, c[0x0][0x37c] ;  /* 0x0000df00ff017b82 */ /* 0x000fe20000000800 */
[----:B------:R-:W0:Y:S01]  /*0010*/  S2R R5, SR_TID.X ;  /* 0x0000000000057919 */ /* 0x000e220000002100 */
[----:B------:R-:W0:Y:S01]  /*0020*/  LDCU UR4, c[0x0][0x360] ;  /* 0x00006c00ff0477ac */ /* 0x000e220008000800 */
[----:B------:R-:W0:Y:S01]  /*0030*/  S2R R0, SR_CTAID.X ;  /* 0x0000000000007919 */ /* 0x000e220000002500 */
[----:B------:R-:W1:Y:S01]  /*0040*/  LDCU UR5, c[0x0][0x388] ;  /* 0x00007100ff0577ac */ /* 0x000e620008000800 */
[----:B0-----:R-:W-:-:S05]  /*0050*/  IMAD R5, R0, UR4, R5 ;  /* 0x0000000400057c24 */ /* 0x001fca000f8e0205 */
[----:B-1----:R-:W-:-:S13]  /*0060*/  ISETP.GE.AND P0, PT, R5, UR5, PT ;  /* 0x0000000505007c0c */ /* 0x002fda000bf06270 */
[----:B------:R-:W-:Y:S05]  /*0070*/  @P0 EXIT ;  /* 0x000000000000094d */ /* 0x000fea0003800000 */
[----:B------:R-:W0:Y:S01]  /*0080*/  LDC.64 R2, c[0x0][0x380] ;  /* 0x0000e000ff027b82 */ /* 0x000e220000000a00 */
[----:B------:R-:W1:Y:S01]  /*0090*/  LDCU.64 UR4, c[0x0][0x358] ;  /* 0x00006b00ff0477ac */ /* 0x000e620008000a00 */
[C---:B------:R-:W-:Y:S02]  /*00a0*/  IMAD R0, R5.reuse, R5, RZ ;  /* 0x0000000505007224 */ /* 0x040fe400078e02ff */
[----:B0-----:R-:W-:-:S03]  /*00b0*/  IMAD.WIDE R2, R5, 0x4, R2 ;  /* 0x0000000405027825 */ /* 0x001fc600078e0202 */
[----:B------:R-:W-:-:S05]  /*00c0*/  I2FP.F32.U32 R5, R0 ;  /* 0x0000000000057245 */ /* 0x000fca0000201000 */
[----:B-1----:R-:W-:Y:S01]  /*00d0*/  STG.E desc[UR4][R2.64], R5 ;  /* 0x0000000502007986 */ /* 0x002fe2000c101904 */
[----:B------:R-:W-:Y:S05]  /*00e0*/  EXIT ;  /* 0x000000000000794d */ /* 0x000fea0003800000 */
.L_x_0:
[----:B------:R-:W-:-:S00]  /*00f0*/  BRA `(.L_x_0) ;  /* 0xfffffffc00fc7947 */ /* 0x000fc0000383ffff */
[----:B------:R-:W-:-:S00]  /*0100*/  NOP ;  /* 0x0000000000007918 */ /* 0x000fc00000000000 */
[----:B------:R-:W-:-:S00]  /*0110*/  NOP ;  /* 0x0000000000007918 */ /* 0x000fc00000000000 */
[----:B------:R-:W-:-:S00]  /*0120*/  NOP ;  /* 0x0000000000007918 */ /* 0x000fc00000000000 */
[----:B------:R-:W-:-:S00]  /*0130*/  NOP ;  /* 0x0000000000007918 */ /* 0x000fc00000000000 */
[----:B------:R-:W-:-:S00]  /*0140*/  NOP ;  /* 0x0000000000007918 */ /* 0x000fc00000000000 */
[----:B------:R-:W-:-:S00]  /*0150*/  NOP ;  /* 0x0000000000007918 */ /* 0x000fc00000000000 */
[----:B------:R-:W-:-:S00]  /*0160*/  NOP ;  /* 0x0000000000007918 */ /* 0x000fc00000000000 */
[----:B------:R-:W-:-:S00]  /*0170*/  NOP ;  /* 0x0000000000007918 */ /* 0x000fc00000000000 */
.L_x_1:


//--------------------- .nv.shared.reserved.0     --------------------------
	.section	.nv.shared.reserved.0,"aw",@nobits
	.weak		__nv_reservedSMEM_offset_0_alias
	.size		__nv_reservedSMEM_offset_0_alias, 0, 64
	.other		__nv_reservedSMEM_offset_0_alias,@"STO_CUDA_RESERVED_SHARED STV_DEFAULT"
__nv_reservedSMEM_offset_0_alias:
	.zero		0
	.zero		64


//--------------------- .nv.constant0._Z6squarePfi --------------------------
	.section	.nv.constant0._Z6squarePfi,"a",@progbits
	.sectionflags	@""
	.align	4
.nv.constant0._Z6squarePfi:
	.zero		908


//--------------------- SYMBOLS --------------------------

	.type		.nv.reservedSmem.offset0,@object
	.size		.nv.reservedSmem.offset0,0x4
